//
// Generated by NVIDIA NVVM Compiler
//
// Compiler Build ID: CL-36424714
// Cuda compilation tools, release 13.0, V13.0.88
// Based on NVVM 20.0.0
//

.version 9.0
.target sm_100
.address_size 64

	// .globl	_Z10add_matrixPA10000_iS0_S0_

.visible .entry _Z10add_matrixPA10000_iS0_S0_(
	.param .u64 .ptr .align 1 _Z10add_matrixPA10000_iS0_S0__param_0,
	.param .u64 .ptr .align 1 _Z10add_matrixPA10000_iS0_S0__param_1,
	.param .u64 .ptr .align 1 _Z10add_matrixPA10000_iS0_S0__param_2
)
{
	.reg .pred 	%p<4>;
	.reg .b32 	%r<13>;
	.reg .b64 	%rd<15>;

	ld.param.u64 	%rd1, [_Z10add_matrixPA10000_iS0_S0__param_0];
	ld.param.u64 	%rd2, [_Z10add_matrixPA10000_iS0_S0__param_1];
	ld.param.u64 	%rd3, [_Z10add_matrixPA10000_iS0_S0__param_2];
	mov.u32 	%r3, %ntid.x;
	mov.u32 	%r4, %ctaid.x;
	mov.u32 	%r5, %tid.x;
	mad.lo.s32 	%r1, %r3, %r4, %r5;
	mov.u32 	%r6, %ntid.y;
	mov.u32 	%r7, %ctaid.y;
	mov.u32 	%r8, %tid.y;
	mad.lo.s32 	%r9, %r6, %r7, %r8;
	setp.gt.s32 	%p1, %r1, 9999;
	setp.gt.u32 	%p2, %r9, 9999;
	or.pred  	%p3, %p1, %p2;
	@%p3 bra 	$L__BB0_2;
	cvta.to.global.u64 	%rd4, %rd1;
	cvta.to.global.u64 	%rd5, %rd2;
	cvta.to.global.u64 	%rd6, %rd3;
	mul.wide.s32 	%rd7, %r1, 40000;
	add.s64 	%rd8, %rd4, %rd7;
	mul.wide.u32 	%rd9, %r9, 4;
	add.s64 	%rd10, %rd8, %rd9;
	ld.global.u32 	%r10, [%rd10];
	add.s64 	%rd11, %rd5, %rd7;
	add.s64 	%rd12, %rd11, %rd9;
	ld.global.u32 	%r11, [%rd12];
	add.s32 	%r12, %r11, %r10;
	add.s64 	%rd13, %rd6, %rd7;
	add.s64 	%rd14, %rd13, %rd9;
	st.global.u32 	[%rd14], %r12;
$L__BB0_2:
	ret;

}


// ===== COMPILED SASS (sm_100) =====

	.target	sm_100

	.elftype	@"ET_EXEC"


//--------------------- .note.nv.tkinfo           --------------------------
	.section	.note.nv.tkinfo,"",@"SHT_NOTE"
	.sectionflags	@"SHF_NOTE_NV_TKINFO"
	.tkinfo
        /*0018*/ 	.word	0x00000002
        /*0030*/ 	.string	""
        /*0030*/ 	.string	"ptxas"
        /*0030*/ 	.string	"Cuda compilation tools, release 13.0, V13.0.88"
        /*0030*/ 	.string	"Build cuda_13.0.r13.0/compiler.36424714_0"
        /*0030*/ 	.string	"-arch sm_100 -m 64 "



//--------------------- .note.nv.cuinfo           --------------------------
	.section	.note.nv.cuinfo,"",@"SHT_NOTE"
	.sectionflags	@"SHF_NOTE_NV_CUINFO"
        /*0018*/ 	.short	0x0002
        /*001a*/ 	.short	0x0064
        /*001c*/ 	.short	0x0082
	.zero		2


//--------------------- .nv.info                  --------------------------
	.section	.nv.info,"",@"SHT_CUDA_INFO"
	.align	4


	//----- nvinfo : EIATTR_REGCOUNT
	.align		4
        /*0000*/ 	.byte	0x04, 0x2f
        /*0002*/ 	.short	(.L_1 - .L_0)
	.align		4
.L_0:
        /*0004*/ 	.word	index@(_Z10add_matrixPA10000_iS0_S0_)
        /*0008*/ 	.word	0x0000000e


	//----- nvinfo : EIATTR_FRAME_SIZE
	.align		4
.L_1:
        /*000c*/ 	.byte	0x04, 0x11
        /*000e*/ 	.short	(.L_3 - .L_2)
	.align		4
.L_2:
        /*0010*/ 	.word	index@(_Z10add_matrixPA10000_iS0_S0_)
        /*0014*/ 	.word	0x00000000


	//----- nvinfo : EIATTR_MIN_STACK_SIZE
	.align		4
.L_3:
        /*0018*/ 	.byte	0x04, 0x12
        /*001a*/ 	.short	(.L_5 - .L_4)
	.align		4
.L_4:
        /*001c*/ 	.word	index@(_Z10add_matrixPA10000_iS0_S0_)
        /*0020*/ 	.word	0x00000000
.L_5:


//--------------------- .nv.compat                --------------------------
	.section	.nv.compat,"",@"SHT_CUDA_COMPAT_INFO"
	.align	4
        /*0000*/ 	.byte	0x02, 0x09, 0x00, 0x00, 0x02, 0x02, 0x01, 0x00, 0x02, 0x05, 0x05, 0x00, 0x03, 0x07, 0x01, 0x01
        /*0010*/ 	.byte	0x02, 0x03, 0x00, 0x00, 0x02, 0x06, 0x01, 0x00, 0x04, 0x0b, 0x08, 0x00, 0x09, 0x00, 0x00, 0x00
        /*0020*/ 	.byte	0x00, 0x00, 0x00, 0x00


//--------------------- .nv.info._Z10add_matrixPA10000_iS0_S0_ --------------------------
	.section	.nv.info._Z10add_matrixPA10000_iS0_S0_,"",@"SHT_CUDA_INFO"
	.sectionflags	@""
	.align	4


	//----- nvinfo : EIATTR_CUDA_API_VERSION
	.align		4
        /*0000*/ 	.byte	0x04, 0x37
        /*0002*/ 	.short	(.L_7 - .L_6)
.L_6:
        /*0004*/ 	.word	0x00000082


	//----- nvinfo : EIATTR_KPARAM_INFO
	.align		4
.L_7:
        /*0008*/ 	.byte	0x04, 0x17
        /*000a*/ 	.short	(.L_9 - .L_8)
.L_8:
        /*000c*/ 	.word	0x00000000
        /*0010*/ 	.short	0x0002
        /*0012*/ 	.short	0x0010
        /*0014*/ 	.byte	0x00, 0xf5, 0x21, 0x00


	//----- nvinfo : EIATTR_KPARAM_INFO
	.align		4
.L_9:
        /*0018*/ 	.byte	0x04, 0x17
        /*001a*/ 	.short	(.L_11 - .L_10)
.L_10:
        /*001c*/ 	.word	0x00000000
        /*0020*/ 	.short	0x0001
        /*0022*/ 	.short	0x0008
        /*0024*/ 	.byte	0x00, 0xf5, 0x21, 0x00


	//----- nvinfo : EIATTR_KPARAM_INFO
	.align		4
.L_11:
        /*0028*/ 	.byte	0x04, 0x17
        /*002a*/ 	.short	(.L_13 - .L_12)
.L_12:
        /*002c*/ 	.word	0x00000000
        /*0030*/ 	.short	0x0000
        /*0032*/ 	.short	0x0000
        /*0034*/ 	.byte	0x00, 0xf5, 0x21, 0x00


	//----- nvinfo : EIATTR_SPARSE_MMA_MASK
	.align		4
.L_13:
        /*0038*/ 	.byte	0x03, 0x50
        /*003a*/ 	.short	0x0000


	//----- nvinfo : EIATTR_MAXREG_COUNT
	.align		4
        /*003c*/ 	.byte	0x03, 0x1b
        /*003e*/ 	.short	0x00ff


	//----- nvinfo : EIATTR_MERCURY_ISA_VERSION
	.align		4
        /*0040*/ 	.byte	0x03, 0x5f
        /*0042*/ 	.short	0x0101


	//----- nvinfo : EIATTR_VRC_CTA_INIT_COUNT
	.align		4
        /*0044*/ 	.byte	0x02, 0x4a
	.zero		1
	.zero		1


	//----- nvinfo : EIATTR_EXIT_INSTR_OFFSETS
	.align		4
        /*0048*/ 	.byte	0x04, 0x1c
        /*004a*/ 	.short	(.L_15 - .L_14)


	//   ....[0]....
.L_14:
        /*004c*/ 	.word	0x000000b0


	//   ....[1]....
        /*0050*/ 	.word	0x000001a0


	//----- nvinfo : EIATTR_CBANK_PARAM_SIZE
	.align		4
.L_15:
        /*0054*/ 	.byte	0x03, 0x19
        /*0056*/ 	.short	0x0018


	//----- nvinfo : EIATTR_PARAM_CBANK
	.align		4
        /*0058*/ 	.byte	0x04, 0x0a
        /*005a*/ 	.short	(.L_17 - .L_16)
	.align		4
.L_16:
        /*005c*/ 	.word	index@(.nv.constant0._Z10add_matrixPA10000_iS0_S0_)
        /*0060*/ 	.short	0x0380
        /*0062*/ 	.short	0x0018


	//----- nvinfo : EIATTR_SW_WAR
	.align		4
.L_17:
        /*0064*/ 	.byte	0x04, 0x36
        /*0066*/ 	.short	(.L_19 - .L_18)
.L_18:
        /*0068*/ 	.word	0x00000008
.L_19:


//--------------------- .nv.callgraph             --------------------------
	.section	.nv.callgraph,"",@"SHT_CUDA_CALLGRAPH"
	.align	4
	.sectionentsize	8
	.align		4
        /*0000*/ 	.word	0x00000000
	.align		4
        /*0004*/ 	.word	0xffffffff
	.align		4
        /*0008*/ 	.word	0x00000000
	.align		4
        /*000c*/ 	.word	0xfffffffe
	.align		4
        /*0010*/ 	.word	0x00000000
	.align		4
        /*0014*/ 	.word	0xfffffffd
	.align		4
        /*0018*/ 	.word	0x00000000
	.align		4
        /*001c*/ 	.word	0xfffffffc


//--------------------- .text._Z10add_matrixPA10000_iS0_S0_ --------------------------
	.section	.text._Z10add_matrixPA10000_iS0_S0_,"ax",@progbits
	.align	128
        .global         _Z10add_matrixPA10000_iS0_S0_
        .type           _Z10add_matrixPA10000_iS0_S0_,@function
        .size           _Z10add_matrixPA10000_iS0_S0_,(.L_x_1 - _Z10add_matrixPA10000_iS0_S0_)
        .other          _Z10add_matrixPA10000_iS0_S0_,@"STO_CUDA_ENTRY STV_DEFAULT"
_Z10add_matrixPA10000_iS0_S0_:
.text._Z10add_matrixPA10000_iS0_S0_:
[----:B------:R-:W-:Y:S01]  /*0000*/  LDC R1, c[0x0][0x37c] ;  /* 0x0000df00ff017b82 */ /* 0x000fe20000000800 */
[----:B------:R-:W0:Y:S01]  /*0010*/  S2R R11, SR_CTAID.Y ;  /* 0x00000000000b7919 */ /* 0x000e220000002600 */
[----:B------:R-:W1:Y:S01]  /*0020*/  LDCU UR4, c[0x0][0x360] ;  /* 0x00006c00ff0477ac */ /* 0x000e620008000800 */
[----:B------:R-:W0:Y:S01]  /*0030*/  S2R R2, SR_TID.Y ;  /* 0x0000000000027919 */ /* 0x000e220000002200 */
[----:B------:R-:W0:Y:S01]  /*0040*/  LDCU UR5, c[0x0][0x364] ;  /* 0x00006c80ff0577ac */ /* 0x000e220008000800 */
[----:B------:R-:W1:Y:S01]  /*0050*/  S2R R9, SR_CTAID.X ;  /* 0x0000000000097919 */ /* 0x000e620000002500 */
[----:B------:R-:W1:Y:S01]  /*0060*/  S2R R0, SR_TID.X ;  /* 0x0000000000007919 */ /* 0x000e620000002100 */
[----:B0-----:R-:W-:-:S05]  /*0070*/  IMAD R11, R11, UR5, R2 ;  /* 0x000000050b0b7c24 */ /* 0x001fca000f8e0202 */
[----:B------:R-:W-:Y:S01]  /*0080*/  ISETP.GT.U32.AND P0, PT, R11, 0x270f, PT ;  /* 0x0000270f0b00780c */ /* 0x000fe20003f04070 */
[----:B-1----:R-:W-:-:S05]  /*0090*/  IMAD R9, R9, UR4, R0 ;  /* 0x0000000409097c24 */ /* 0x002fca000f8e0200 */
[----:B------:R-:W-:-:S13]  /*00a0*/  ISETP.GT.OR P0, PT, R9, 0x270f, P0 ;  /* 0x0000270f0900780c */ /* 0x000fda0000704670 */
[----:B------:R-:W-:Y:S05]  /*00b0*/  @P0 EXIT ;  /* 0x000000000000094d */ /* 0x000fea0003800000 */
[----:B------:R-:W0:Y:S01]  /*00c0*/  LDC.64 R2, c[0x0][0x380] ;  /* 0x0000e000ff027b82 */ /* 0x000e220000000a00 */
[----:B------:R-:W1:Y:S07]  /*00d0*/  LDCU.64 UR4, c[0x0][0x358] ;  /* 0x00006b00ff0477ac */ /* 0x000e6e0008000a00 */
[----:B------:R-:W2:Y:S08]  /*00e0*/  LDC.64 R4, c[0x0][0x388] ;  /* 0x0000e200ff047b82 */ /* 0x000eb00000000a00 */
[----:B------:R-:W3:Y:S01]  /*00f0*/  LDC.64 R6, c[0x0][0x390] ;  /* 0x0000e400ff067b82 */ /* 0x000ee20000000a00 */
[----:B0-----:R-:W-:-:S04]  /*0100*/  IMAD.WIDE R2, R9, 0x9c40, R2 ;  /* 0x00009c4009027825 */ /* 0x001fc800078e0202 */
[----:B------:R-:W-:-:S04]  /*0110*/  IMAD.WIDE.U32 R2, R11, 0x4, R2 ;  /* 0x000000040b027825 */ /* 0x000fc800078e0002 */
[----:B--2---:R-:W-:Y:S02]  /*0120*/  IMAD.WIDE R4, R9, 0x9c40, R4 ;  /* 0x00009c4009047825 */ /* 0x004fe400078e0204 */
[----:B-1----:R-:W2:Y:S02]  /*0130*/  LDG.E R2, desc[UR4][R2.64] ;  /* 0x0000000402027981 */ /* 0x002ea4000c1e1900 */
[----:B------:R-:W-:-:S06]  /*0140*/  IMAD.WIDE.U32 R4, R11, 0x4, R4 ;  /* 0x000000040b047825 */ /* 0x000fcc00078e0004 */
[----:B------:R-:W2:Y:S01]  /*0150*/  LDG.E R5, desc[UR4][R4.64] ;  /* 0x0000000404057981 */ /* 0x000ea2000c1e1900 */
[----:B---3--:R-:W-:-:S04]  /*0160*/  IMAD.WIDE R6, R9, 0x9c40, R6 ;  /* 0x00009c4009067825 */ /* 0x008fc800078e0206 */
[----:B------:R-:W-:Y:S01]  /*0170*/  IMAD.WIDE.U32 R6, R11, 0x4, R6 ;  /* 0x000000040b067825 */ /* 0x000fe200078e0006 */
[----:B--2---:R-:W-:-:S05]  /*0180*/  IADD3 R9, PT, PT, R2, R5, RZ ;  /* 0x0000000502097210 */ /* 0x004fca0007ffe0ff */
[----:B------:R-:W-:Y:S01]  /*0190*/  STG.E desc[UR4][R6.64], R9 ;  /* 0x0000000906007986 */ /* 0x000fe2000c101904 */
[----:B------:R-:W-:Y:S05]  /*01a0*/  EXIT ;  /* 0x000000000000794d */ /* 0x000fea0003800000 */
.L_x_0:
[----:B------:R-:W-:-:S00]  /*01b0*/  BRA `(.L_x_0) ;  /* 0xfffffffc00fc7947 */ /* 0x000fc0000383ffff */
[----:B------:R-:W-:-:S00]  /*01c0*/  NOP ;  /* 0x0000000000007918 */ /* 0x000fc00000000000 */
        /* <DEDUP_REMOVED lines=11> */
.L_x_1:


//--------------------- .nv.shared.reserved.0     --------------------------
	.section	.nv.shared.reserved.0,"aw",@nobits
	.weak		__nv_reservedSMEM_offset_0_alias
	.size		__nv_reservedSMEM_offset_0_alias, 0, 64
	.other		__nv_reservedSMEM_offset_0_alias,@"STO_CUDA_RESERVED_SHARED STV_DEFAULT"
__nv_reservedSMEM_offset_0_alias:
	.zero		0
	.zero		64


//--------------------- .nv.constant0._Z10add_matrixPA10000_iS0_S0_ --------------------------
	.section	.nv.constant0._Z10add_matrixPA10000_iS0_S0_,"a",@progbits
	.sectionflags	@""
	.align	4
.nv.constant0._Z10add_matrixPA10000_iS0_S0_:
	.zero		920


//--------------------- SYMBOLS --------------------------

	.type		.nv.reservedSmem.offset0,@object
	.size		.nv.reservedSmem.offset0,0x4
